//
// Generated by NVIDIA NVVM Compiler
//
// Compiler Build ID: CL-36424714
// Cuda compilation tools, release 13.0, V13.0.88
// Based on NVVM 20.0.0
//

.version 9.0
.target sm_100
.address_size 64

	// .globl	_Z14iteratePoissonPfS_S_

.visible .entry _Z14iteratePoissonPfS_S_(
	.param .u64 .ptr .align 1 _Z14iteratePoissonPfS_S__param_0,
	.param .u64 .ptr .align 1 _Z14iteratePoissonPfS_S__param_1,
	.param .u64 .ptr .align 1 _Z14iteratePoissonPfS_S__param_2
)
{
	.reg .pred 	%p<2>;
	.reg .b32 	%r<18>;
	.reg .b32 	%f<11>;
	.reg .b64 	%rd<17>;
	.reg .b64 	%fd<5>;

	ld.param.u64 	%rd1, [_Z14iteratePoissonPfS_S__param_0];
	ld.param.u64 	%rd2, [_Z14iteratePoissonPfS_S__param_1];
	ld.param.u64 	%rd3, [_Z14iteratePoissonPfS_S__param_2];
	mov.u32 	%r2, %ctaid.x;
	mov.u32 	%r3, %ntid.x;
	mov.u32 	%r4, %tid.x;
	mad.lo.s32 	%r5, %r2, %r3, %r4;
	mov.u32 	%r6, %ctaid.y;
	mov.u32 	%r7, %ntid.y;
	mov.u32 	%r8, %tid.y;
	mad.lo.s32 	%r9, %r6, %r7, %r8;
	shl.b32 	%r11, %r9, 6;
	add.s32 	%r1, %r11, %r5;
	add.s32 	%r12, %r5, -1;
	add.s32 	%r13, %r9, -1;
	max.u32 	%r14, %r12, %r13;
	setp.gt.u32 	%p1, %r14, 61;
	@%p1 bra 	$L__BB0_2;
	cvta.to.global.u64 	%rd4, %rd3;
	cvta.to.global.u64 	%rd5, %rd1;
	cvta.to.global.u64 	%rd6, %rd2;
	add.s32 	%r15, %r1, -64;
	add.s32 	%r16, %r1, 64;
	add.s32 	%r17, %r1, -1;
	mul.wide.u32 	%rd7, %r15, 4;
	add.s64 	%rd8, %rd4, %rd7;
	ld.global.f32 	%f1, [%rd8];
	mul.wide.u32 	%rd9, %r16, 4;
	add.s64 	%rd10, %rd4, %rd9;
	ld.global.f32 	%f2, [%rd10];
	add.f32 	%f3, %f1, %f2;
	mul.wide.u32 	%rd11, %r17, 4;
	add.s64 	%rd12, %rd4, %rd11;
	ld.global.f32 	%f4, [%rd12];
	add.f32 	%f5, %f3, %f4;
	mul.wide.u32 	%rd13, %r1, 4;
	add.s64 	%rd14, %rd4, %rd13;
	ld.global.f32 	%f6, [%rd14+4];
	add.f32 	%f7, %f5, %f6;
	mul.f32 	%f8, %f7, 0f3E800000;
	cvt.f64.f32 	%fd1, %f8;
	add.s64 	%rd15, %rd5, %rd13;
	ld.global.f32 	%f9, [%rd15];
	cvt.f64.f32 	%fd2, %f9;
	mul.f64 	%fd3, %fd2, 0d3F90000000000000;
	fma.rn.f64 	%fd4, %fd3, 0d3F90000000000000, %fd1;
	cvt.rn.f32.f64 	%f10, %fd4;
	add.s64 	%rd16, %rd6, %rd13;
	st.global.f32 	[%rd16], %f10;
$L__BB0_2:
	ret;

}


// ===== COMPILED SASS (sm_100) =====

	.target	sm_100

	.elftype	@"ET_EXEC"


//--------------------- .note.nv.tkinfo           --------------------------
	.section	.note.nv.tkinfo,"",@"SHT_NOTE"
	.sectionflags	@"SHF_NOTE_NV_TKINFO"
	.tkinfo
        /*0018*/ 	.word	0x00000002
        /*0030*/ 	.string	""
        /*0030*/ 	.string	"ptxas"
        /*0030*/ 	.string	"Cuda compilation tools, release 13.0, V13.0.88"
        /*0030*/ 	.string	"Build cuda_13.0.r13.0/compiler.36424714_0"
        /*0030*/ 	.string	"-arch sm_100 -m 64 "



//--------------------- .note.nv.cuinfo           --------------------------
	.section	.note.nv.cuinfo,"",@"SHT_NOTE"
	.sectionflags	@"SHF_NOTE_NV_CUINFO"
        /*0018*/ 	.short	0x0002
        /*001a*/ 	.short	0x0064
        /*001c*/ 	.short	0x0082
	.zero		2


//--------------------- .nv.info                  --------------------------
	.section	.nv.info,"",@"SHT_CUDA_INFO"
	.align	4


	//----- nvinfo : EIATTR_REGCOUNT
	.align		4
        /*0000*/ 	.byte	0x04, 0x2f
        /*0002*/ 	.short	(.L_1 - .L_0)
	.align		4
.L_0:
        /*0004*/ 	.word	index@(_Z14iteratePoissonPfS_S_)
        /*0008*/ 	.word	0x00000011


	//----- nvinfo : EIATTR_FRAME_SIZE
	.align		4
.L_1:
        /*000c*/ 	.byte	0x04, 0x11
        /*000e*/ 	.short	(.L_3 - .L_2)
	.align		4
.L_2:
        /*0010*/ 	.word	index@(_Z14iteratePoissonPfS_S_)
        /*0014*/ 	.word	0x00000000


	//----- nvinfo : EIATTR_MIN_STACK_SIZE
	.align		4
.L_3:
        /*0018*/ 	.byte	0x04, 0x12
        /*001a*/ 	.short	(.L_5 - .L_4)
	.align		4
.L_4:
        /*001c*/ 	.word	index@(_Z14iteratePoissonPfS_S_)
        /*0020*/ 	.word	0x00000000
.L_5:


//--------------------- .nv.compat                --------------------------
	.section	.nv.compat,"",@"SHT_CUDA_COMPAT_INFO"
	.align	4
        /*0000*/ 	.byte	0x02, 0x09, 0x00, 0x00, 0x02, 0x02, 0x01, 0x00, 0x02, 0x05, 0x05, 0x00, 0x03, 0x07, 0x01, 0x01
        /*0010*/ 	.byte	0x02, 0x03, 0x00, 0x00, 0x02, 0x06, 0x01, 0x00, 0x04, 0x0b, 0x08, 0x00, 0x01, 0x00, 0x00, 0x00
        /*0020*/ 	.byte	0x00, 0x00, 0x00, 0x00


//--------------------- .nv.info._Z14iteratePoissonPfS_S_ --------------------------
	.section	.nv.info._Z14iteratePoissonPfS_S_,"",@"SHT_CUDA_INFO"
	.sectionflags	@""
	.align	4


	//----- nvinfo : EIATTR_CUDA_API_VERSION
	.align		4
        /*0000*/ 	.byte	0x04, 0x37
        /*0002*/ 	.short	(.L_7 - .L_6)
.L_6:
        /*0004*/ 	.word	0x00000082


	//----- nvinfo : EIATTR_KPARAM_INFO
	.align		4
.L_7:
        /*0008*/ 	.byte	0x04, 0x17
        /*000a*/ 	.short	(.L_9 - .L_8)
.L_8:
        /*000c*/ 	.word	0x00000000
        /*0010*/ 	.short	0x0002
        /*0012*/ 	.short	0x0010
        /*0014*/ 	.byte	0x00, 0xf5, 0x21, 0x00


	//----- nvinfo : EIATTR_KPARAM_INFO
	.align		4
.L_9:
        /*0018*/ 	.byte	0x04, 0x17
        /*001a*/ 	.short	(.L_11 - .L_10)
.L_10:
        /*001c*/ 	.word	0x00000000
        /*0020*/ 	.short	0x0001
        /*0022*/ 	.short	0x0008
        /*0024*/ 	.byte	0x00, 0xf5, 0x21, 0x00


	//----- nvinfo : EIATTR_KPARAM_INFO
	.align		4
.L_11:
        /*0028*/ 	.byte	0x04, 0x17
        /*002a*/ 	.short	(.L_13 - .L_12)
.L_12:
        /*002c*/ 	.word	0x00000000
        /*0030*/ 	.short	0x0000
        /*0032*/ 	.short	0x0000
        /*0034*/ 	.byte	0x00, 0xf5, 0x21, 0x00


	//----- nvinfo : EIATTR_SPARSE_MMA_MASK
	.align		4
.L_13:
        /*0038*/ 	.byte	0x03, 0x50
        /*003a*/ 	.short	0x0000


	//----- nvinfo : EIATTR_MAXREG_COUNT
	.align		4
        /*003c*/ 	.byte	0x03, 0x1b
        /*003e*/ 	.short	0x00ff


	//----- nvinfo : EIATTR_MERCURY_ISA_VERSION
	.align		4
        /*0040*/ 	.byte	0x03, 0x5f
        /*0042*/ 	.short	0x0101


	//----- nvinfo : EIATTR_VRC_CTA_INIT_COUNT
	.align		4
        /*0044*/ 	.byte	0x02, 0x4a
	.zero		1
	.zero		1


	//----- nvinfo : EIATTR_EXIT_INSTR_OFFSETS
	.align		4
        /*0048*/ 	.byte	0x04, 0x1c
        /*004a*/ 	.short	(.L_15 - .L_14)


	//   ....[0]....
.L_14:
        /*004c*/ 	.word	0x000000c0


	//   ....[1]....
        /*0050*/ 	.word	0x000002a0


	//----- nvinfo : EIATTR_CBANK_PARAM_SIZE
	.align		4
.L_15:
        /*0054*/ 	.byte	0x03, 0x19
        /*0056*/ 	.short	0x0018


	//----- nvinfo : EIATTR_PARAM_CBANK
	.align		4
        /*0058*/ 	.byte	0x04, 0x0a
        /*005a*/ 	.short	(.L_17 - .L_16)
	.align		4
.L_16:
        /*005c*/ 	.word	index@(.nv.constant0._Z14iteratePoissonPfS_S_)
        /*0060*/ 	.short	0x0380
        /*0062*/ 	.short	0x0018


	//----- nvinfo : EIATTR_SW_WAR
	.align		4
.L_17:
        /*0064*/ 	.byte	0x04, 0x36
        /*0066*/ 	.short	(.L_19 - .L_18)
.L_18:
        /*0068*/ 	.word	0x00000008
.L_19:


//--------------------- .nv.callgraph             --------------------------
	.section	.nv.callgraph,"",@"SHT_CUDA_CALLGRAPH"
	.align	4
	.sectionentsize	8
	.align		4
        /*0000*/ 	.word	0x00000000
	.align		4
        /*0004*/ 	.word	0xffffffff
	.align		4
        /*0008*/ 	.word	0x00000000
	.align		4
        /*000c*/ 	.word	0xfffffffe
	.align		4
        /*0010*/ 	.word	0x00000000
	.align		4
        /*0014*/ 	.word	0xfffffffd
	.align		4
        /*0018*/ 	.word	0x00000000
	.align		4
        /*001c*/ 	.word	0xfffffffc


//--------------------- .text._Z14iteratePoissonPfS_S_ --------------------------
	.section	.text._Z14iteratePoissonPfS_S_,"ax",@progbits
	.align	128
        .global         _Z14iteratePoissonPfS_S_
        .type           _Z14iteratePoissonPfS_S_,@function
        .size           _Z14iteratePoissonPfS_S_,(.L_x_1 - _Z14iteratePoissonPfS_S_)
        .other          _Z14iteratePoissonPfS_S_,@"STO_CUDA_ENTRY STV_DEFAULT"
_Z14iteratePoissonPfS_S_:
.text._Z14iteratePoissonPfS_S_:
[----:B------:R-:W-:Y:S01]  /*0000*/  LDC R1, c[0x0][0x37c] ;  /* 0x0000df00ff017b82 */ /* 0x000fe20000000800 */
[----:B------:R-:W0:Y:S07]  /*0010*/  S2R R2, SR_TID.Y ;  /* 0x0000000000027919 */ /* 0x000e2e0000002200 */
[----:B------:R-:W1:Y:S01]  /*0020*/  LDC R0, c[0x0][0x360] ;  /* 0x0000d800ff007b82 */ /* 0x000e620000000800 */
[----:B------:R-:W1:Y:S07]  /*0030*/  S2R R5, SR_TID.X ;  /* 0x0000000000057919 */ /* 0x000e6e0000002100 */
[----:B------:R-:W0:Y:S08]  /*0040*/  S2UR UR5, SR_CTAID.Y ;  /* 0x00000000000579c3 */ /* 0x000e300000002600 */
[----:B------:R-:W0:Y:S08]  /*0050*/  LDC R3, c[0x0][0x364] ;  /* 0x0000d900ff037b82 */ /* 0x000e300000000800 */
[----:B------:R-:W1:Y:S01]  /*0060*/  S2UR UR4, SR_CTAID.X ;  /* 0x00000000000479c3 */ /* 0x000e620000002500 */
[----:B0-----:R-:W-:-:S02]  /*0070*/  IMAD R3, R3, UR5, R2 ;  /* 0x0000000503037c24 */ /* 0x001fc4000f8e0202 */
[----:B-1----:R-:W-:-:S03]  /*0080*/  IMAD R0, R0, UR4, R5 ;  /* 0x0000000400007c24 */ /* 0x002fc6000f8e0205 */
[----:B------:R-:W-:-:S04]  /*0090*/  IADD3 R5, PT, PT, R3, -0x1, RZ ;  /* 0xffffffff03057810 */ /* 0x000fc80007ffe0ff */
[----:B------:R-:W-:-:S04]  /*00a0*/  VIADDMNMX.U32 R5, R0, 0xffffffff, R5, !PT ;  /* 0xffffffff00057846 */ /* 0x000fc80007800005 */
[----:B------:R-:W-:-:S13]  /*00b0*/  ISETP.GT.U32.AND P0, PT, R5, 0x3d, PT ;  /* 0x0000003d0500780c */ /* 0x000fda0003f04070 */
[----:B------:R-:W-:Y:S05]  /*00c0*/  @P0 EXIT ;  /* 0x000000000000094d */ /* 0x000fea0003800000 */
[----:B------:R-:W0:Y:S01]  /*00d0*/  LDC.64 R8, c[0x0][0x390] ;  /* 0x0000e400ff087b82 */ /* 0x000e220000000a00 */
[----:B------:R-:W1:Y:S01]  /*00e0*/  LDCU.64 UR4, c[0x0][0x358] ;  /* 0x00006b00ff0477ac */ /* 0x000e620008000a00 */
[----:B------:R-:W-:-:S04]  /*00f0*/  LEA R0, R3, R0, 0x6 ;  /* 0x0000000003007211 */ /* 0x000fc800078e30ff */
[C---:B------:R-:W-:Y:S02]  /*0100*/  IADD3 R3, PT, PT, R0.reuse, -0x40, RZ ;  /* 0xffffffc000037810 */ /* 0x040fe40007ffe0ff */
[----:B------:R-:W2:Y:S01]  /*0110*/  LDC.64 R10, c[0x0][0x380] ;  /* 0x0000e000ff0a7b82 */ /* 0x000ea20000000a00 */
[C---:B------:R-:W-:Y:S02]  /*0120*/  IADD3 R5, PT, PT, R0.reuse, 0x40, RZ ;  /* 0x0000004000057810 */ /* 0x040fe40007ffe0ff */
[----:B------:R-:W-:Y:S01]  /*0130*/  IADD3 R7, PT, PT, R0, -0x1, RZ ;  /* 0xffffffff00077810 */ /* 0x000fe20007ffe0ff */
[----:B0-----:R-:W-:-:S04]  /*0140*/  IMAD.WIDE.U32 R2, R3, 0x4, R8 ;  /* 0x0000000403027825 */ /* 0x001fc800078e0008 */
[--C-:B------:R-:W-:Y:S02]  /*0150*/  IMAD.WIDE.U32 R4, R5, 0x4, R8.reuse ;  /* 0x0000000405047825 */ /* 0x100fe400078e0008 */
[----:B-1----:R-:W3:Y:S02]  /*0160*/  LDG.E R2, desc[UR4][R2.64] ;  /* 0x0000000402027981 */ /* 0x002ee4000c1e1900 */
[----:B------:R-:W-:Y:S02]  /*0170*/  IMAD.WIDE.U32 R6, R7, 0x4, R8 ;  /* 0x0000000407067825 */ /* 0x000fe400078e0008 */
[----:B------:R-:W3:Y:S02]  /*0180*/  LDG.E R5, desc[UR4][R4.64] ;  /* 0x0000000404057981 */ /* 0x000ee4000c1e1900 */
[C---:B--2---:R-:W-:Y:S02]  /*0190*/  IMAD.WIDE.U32 R10, R0.reuse, 0x4, R10 ;  /* 0x00000004000a7825 */ /* 0x044fe400078e000a */
[----:B------:R-:W2:Y:S02]  /*01a0*/  LDG.E R7, desc[UR4][R6.64] ;  /* 0x0000000406077981 */ /* 0x000ea4000c1e1900 */
[----:B------:R-:W-:-:S02]  /*01b0*/  IMAD.WIDE.U32 R8, R0, 0x4, R8 ;  /* 0x0000000400087825 */ /* 0x000fc400078e0008 */
[----:B------:R-:W4:Y:S04]  /*01c0*/  LDG.E R10, desc[UR4][R10.64] ;  /* 0x000000040a0a7981 */ /* 0x000f28000c1e1900 */
[----:B------:R-:W5:Y:S01]  /*01d0*/  LDG.E R9, desc[UR4][R8.64+0x4] ;  /* 0x0000040408097981 */ /* 0x000f62000c1e1900 */
[----:B---3--:R-:W-:Y:S02]  /*01e0*/  FADD R12, R2, R5 ;  /* 0x00000005020c7221 */ /* 0x008fe40000000000 */
[----:B------:R-:W0:Y:S02]  /*01f0*/  LDC.64 R4, c[0x0][0x388] ;  /* 0x0000e200ff047b82 */ /* 0x000e240000000a00 */
[----:B--2---:R-:W-:Y:S02]  /*0200*/  FADD R14, R12, R7 ;  /* 0x000000070c0e7221 */ /* 0x004fe40000000000 */
[----:B----4-:R-:W1:Y:S02]  /*0210*/  F2F.F64.F32 R12, R10 ;  /* 0x0000000a000c7310 */ /* 0x010e640000201800 */
[----:B-----5:R-:W-:-:S04]  /*0220*/  FADD R14, R14, R9 ;  /* 0x000000090e0e7221 */ /* 0x020fc80000000000 */
[----:B------:R-:W-:-:S04]  /*0230*/  FMUL R14, R14, 0.25 ;  /* 0x3e8000000e0e7820 */ /* 0x000fc80000400000 */
[----:B------:R-:W2:Y:S01]  /*0240*/  F2F.F64.F32 R2, R14 ;  /* 0x0000000e00027310 */ /* 0x000ea20000201800 */
[----:B-1----:R-:W-:-:S08]  /*0250*/  DMUL R12, R12, 0.015625 ;  /* 0x3f9000000c0c7828 */ /* 0x002fd00000000000 */
[----:B--2---:R-:W-:-:S10]  /*0260*/  DFMA R2, R12, 0.015625, R2 ;  /* 0x3f9000000c02782b */ /* 0x004fd40000000002 */
[----:B------:R-:W1:Y:S01]  /*0270*/  F2F.F32.F64 R3, R2 ;  /* 0x0000000200037310 */ /* 0x000e620000301000 */
[----:B0-----:R-:W-:-:S05]  /*0280*/  IMAD.WIDE.U32 R4, R0, 0x4, R4 ;  /* 0x0000000400047825 */ /* 0x001fca00078e0004 */
[----:B-1----:R-:W-:Y:S01]  /*0290*/  STG.E desc[UR4][R4.64], R3 ;  /* 0x0000000304007986 */ /* 0x002fe2000c101904 */
[----:B------:R-:W-:Y:S05]  /*02a0*/  EXIT ;  /* 0x000000000000794d */ /* 0x000fea0003800000 */
.L_x_0:
[----:B------:R-:W-:-:S00]  /*02b0*/  BRA `(.L_x_0) ;  /* 0xfffffffc00fc7947 */ /* 0x000fc0000383ffff */
[----:B------:R-:W-:-:S00]  /*02c0*/  NOP ;  /* 0x0000000000007918 */ /* 0x000fc00000000000 */
        /* <DEDUP_REMOVED lines=11> */
.L_x_1:


//--------------------- .nv.shared.reserved.0     --------------------------
	.section	.nv.shared.reserved.0,"aw",@nobits
	.weak		__nv_reservedSMEM_offset_0_alias
	.size		__nv_reservedSMEM_offset_0_alias, 0, 64
	.other		__nv_reservedSMEM_offset_0_alias,@"STO_CUDA_RESERVED_SHARED STV_DEFAULT"
__nv_reservedSMEM_offset_0_alias:
	.zero		0
	.zero		64


//--------------------- .nv.constant0._Z14iteratePoissonPfS_S_ --------------------------
	.section	.nv.constant0._Z14iteratePoissonPfS_S_,"a",@progbits
	.sectionflags	@""
	.align	4
.nv.constant0._Z14iteratePoissonPfS_S_:
	.zero		920


//--------------------- SYMBOLS --------------------------

	.type		.nv.reservedSmem.offset0,@object
	.size		.nv.reservedSmem.offset0,0x4
